//
// Generated by NVIDIA NVVM Compiler
//
// Compiler Build ID: CL-36424714
// Cuda compilation tools, release 13.0, V13.0.88
// Based on NVVM 20.0.0
//

.version 9.0
.target sm_100
.address_size 64

	// .globl	_Z16grayscale_kernelPhiii

.visible .entry _Z16grayscale_kernelPhiii(
	.param .u64 .ptr .align 1 _Z16grayscale_kernelPhiii_param_0,
	.param .u32 _Z16grayscale_kernelPhiii_param_1,
	.param .u32 _Z16grayscale_kernelPhiii_param_2,
	.param .u32 _Z16grayscale_kernelPhiii_param_3
)
{


	ret;

}


// ===== COMPILED SASS (sm_100) =====

	.target	sm_100

	.elftype	@"ET_EXEC"


//--------------------- .note.nv.tkinfo           --------------------------
	.section	.note.nv.tkinfo,"",@"SHT_NOTE"
	.sectionflags	@"SHF_NOTE_NV_TKINFO"
	.tkinfo
        /*0018*/ 	.word	0x00000002
        /*0030*/ 	.string	""
        /*0030*/ 	.string	"ptxas"
        /*0030*/ 	.string	"Cuda compilation tools, release 13.0, V13.0.88"
        /*0030*/ 	.string	"Build cuda_13.0.r13.0/compiler.36424714_0"
        /*0030*/ 	.string	"-arch sm_100 -m 64 "



//--------------------- .note.nv.cuinfo           --------------------------
	.section	.note.nv.cuinfo,"",@"SHT_NOTE"
	.sectionflags	@"SHF_NOTE_NV_CUINFO"
        /*0018*/ 	.short	0x0002
        /*001a*/ 	.short	0x0064
        /*001c*/ 	.short	0x0082
	.zero		2


//--------------------- .nv.info                  --------------------------
	.section	.nv.info,"",@"SHT_CUDA_INFO"
	.align	4


	//----- nvinfo : EIATTR_REGCOUNT
	.align		4
        /*0000*/ 	.byte	0x04, 0x2f
        /*0002*/ 	.short	(.L_1 - .L_0)
	.align		4
.L_0:
        /*0004*/ 	.word	index@(_Z16grayscale_kernelPhiii)
        /*0008*/ 	.word	0x00000004


	//----- nvinfo : EIATTR_FRAME_SIZE
	.align		4
.L_1:
        /*000c*/ 	.byte	0x04, 0x11
        /*000e*/ 	.short	(.L_3 - .L_2)
	.align		4
.L_2:
        /*0010*/ 	.word	index@(_Z16grayscale_kernelPhiii)
        /*0014*/ 	.word	0x00000000


	//----- nvinfo : EIATTR_MIN_STACK_SIZE
	.align		4
.L_3:
        /*0018*/ 	.byte	0x04, 0x12
        /*001a*/ 	.short	(.L_5 - .L_4)
	.align		4
.L_4:
        /*001c*/ 	.word	index@(_Z16grayscale_kernelPhiii)
        /*0020*/ 	.word	0x00000000
.L_5:


//--------------------- .nv.compat                --------------------------
	.section	.nv.compat,"",@"SHT_CUDA_COMPAT_INFO"
	.align	4
        /*0000*/ 	.byte	0x02, 0x09, 0x00, 0x00, 0x02, 0x02, 0x01, 0x00, 0x02, 0x05, 0x05, 0x00, 0x03, 0x07, 0x01, 0x01
        /*0010*/ 	.byte	0x02, 0x03, 0x00, 0x00, 0x02, 0x06, 0x01, 0x00, 0x04, 0x0b, 0x08, 0x00, 0x09, 0x00, 0x00, 0x00
        /*0020*/ 	.byte	0x00, 0x00, 0x00, 0x00


//--------------------- .nv.info._Z16grayscale_kernelPhiii --------------------------
	.section	.nv.info._Z16grayscale_kernelPhiii,"",@"SHT_CUDA_INFO"
	.sectionflags	@""
	.align	4


	//----- nvinfo : EIATTR_CUDA_API_VERSION
	.align		4
        /*0000*/ 	.byte	0x04, 0x37
        /*0002*/ 	.short	(.L_7 - .L_6)
.L_6:
        /*0004*/ 	.word	0x00000082


	//----- nvinfo : EIATTR_KPARAM_INFO
	.align		4
.L_7:
        /*0008*/ 	.byte	0x04, 0x17
        /*000a*/ 	.short	(.L_9 - .L_8)
.L_8:
        /*000c*/ 	.word	0x00000000
        /*0010*/ 	.short	0x0003
        /*0012*/ 	.short	0x0010
        /*0014*/ 	.byte	0x00, 0xf0, 0x11, 0x00


	//----- nvinfo : EIATTR_KPARAM_INFO
	.align		4
.L_9:
        /*0018*/ 	.byte	0x04, 0x17
        /*001a*/ 	.short	(.L_11 - .L_10)
.L_10:
        /*001c*/ 	.word	0x00000000
        /*0020*/ 	.short	0x0002
        /*0022*/ 	.short	0x000c
        /*0024*/ 	.byte	0x00, 0xf0, 0x11, 0x00


	//----- nvinfo : EIATTR_KPARAM_INFO
	.align		4
.L_11:
        /*0028*/ 	.byte	0x04, 0x17
        /*002a*/ 	.short	(.L_13 - .L_12)
.L_12:
        /*002c*/ 	.word	0x00000000
        /*0030*/ 	.short	0x0001
        /*0032*/ 	.short	0x0008
        /*0034*/ 	.byte	0x00, 0xf0, 0x11, 0x00


	//----- nvinfo : EIATTR_KPARAM_INFO
	.align		4
.L_13:
        /*0038*/ 	.byte	0x04, 0x17
        /*003a*/ 	.short	(.L_15 - .L_14)
.L_14:
        /*003c*/ 	.word	0x00000000
        /*0040*/ 	.short	0x0000
        /*0042*/ 	.short	0x0000
        /*0044*/ 	.byte	0x00, 0xf5, 0x21, 0x00


	//----- nvinfo : EIATTR_SPARSE_MMA_MASK
	.align		4
.L_15:
        /*0048*/ 	.byte	0x03, 0x50
        /*004a*/ 	.short	0x0000


	//----- nvinfo : EIATTR_MAXREG_COUNT
	.align		4
        /*004c*/ 	.byte	0x03, 0x1b
        /*004e*/ 	.short	0x00ff


	//----- nvinfo : EIATTR_MERCURY_ISA_VERSION
	.align		4
        /*0050*/ 	.byte	0x03, 0x5f
        /*0052*/ 	.short	0x0101


	//----- nvinfo : EIATTR_VRC_CTA_INIT_COUNT
	.align		4
        /*0054*/ 	.byte	0x02, 0x4a
	.zero		1
	.zero		1


	//----- nvinfo : EIATTR_EXIT_INSTR_OFFSETS
	.align		4
        /*0058*/ 	.byte	0x04, 0x1c
        /*005a*/ 	.short	(.L_17 - .L_16)


	//   ....[0]....
.L_16:
        /*005c*/ 	.word	0x00000010


	//----- nvinfo : EIATTR_CBANK_PARAM_SIZE
	.align		4
.L_17:
        /*0060*/ 	.byte	0x03, 0x19
        /*0062*/ 	.short	0x0014


	//----- nvinfo : EIATTR_PARAM_CBANK
	.align		4
        /*0064*/ 	.byte	0x04, 0x0a
        /*0066*/ 	.short	(.L_19 - .L_18)
	.align		4
.L_18:
        /*0068*/ 	.word	index@(.nv.constant0._Z16grayscale_kernelPhiii)
        /*006c*/ 	.short	0x0380
        /*006e*/ 	.short	0x0014


	//----- nvinfo : EIATTR_SW_WAR
	.align		4
.L_19:
        /*0070*/ 	.byte	0x04, 0x36
        /*0072*/ 	.short	(.L_21 - .L_20)
.L_20:
        /*0074*/ 	.word	0x00000008
.L_21:


//--------------------- .nv.callgraph             --------------------------
	.section	.nv.callgraph,"",@"SHT_CUDA_CALLGRAPH"
	.align	4
	.sectionentsize	8
	.align		4
        /*0000*/ 	.word	0x00000000
	.align		4
        /*0004*/ 	.word	0xffffffff
	.align		4
        /*0008*/ 	.word	0x00000000
	.align		4
        /*000c*/ 	.word	0xfffffffe
	.align		4
        /*0010*/ 	.word	0x00000000
	.align		4
        /*0014*/ 	.word	0xfffffffd
	.align		4
        /*0018*/ 	.word	0x00000000
	.align		4
        /*001c*/ 	.word	0xfffffffc


//--------------------- .text._Z16grayscale_kernelPhiii --------------------------
	.section	.text._Z16grayscale_kernelPhiii,"ax",@progbits
	.align	128
        .global         _Z16grayscale_kernelPhiii
        .type           _Z16grayscale_kernelPhiii,@function
        .size           _Z16grayscale_kernelPhiii,(.L_x_1 - _Z16grayscale_kernelPhiii)
        .other          _Z16grayscale_kernelPhiii,@"STO_CUDA_ENTRY STV_DEFAULT"
_Z16grayscale_kernelPhiii:
.text._Z16grayscale_kernelPhiii:
[----:B------:R-:W-:Y:S01]  /*0000*/  LDC R1, c[0x0][0x37c] ;  /* 0x0000df00ff017b82 */ /* 0x000fe20000000800 */
[----:B------:R-:W-:Y:S05]  /*0010*/  EXIT ;  /* 0x000000000000794d */ /* 0x000fea0003800000 */
.L_x_0:
[----:B------:R-:W-:-:S00]  /*0020*/  BRA `(.L_x_0) ;  /* 0xfffffffc00fc7947 */ /* 0x000fc0000383ffff */
[----:B------:R-:W-:-:S00]  /*0030*/  NOP ;  /* 0x0000000000007918 */ /* 0x000fc00000000000 */
        /* <DEDUP_REMOVED lines=12> */
.L_x_1:


//--------------------- .nv.shared.reserved.0     --------------------------
	.section	.nv.shared.reserved.0,"aw",@nobits
	.weak		__nv_reservedSMEM_offset_0_alias
	.size		__nv_reservedSMEM_offset_0_alias, 0, 64
	.other		__nv_reservedSMEM_offset_0_alias,@"STO_CUDA_RESERVED_SHARED STV_DEFAULT"
__nv_reservedSMEM_offset_0_alias:
	.zero		0
	.zero		64


//--------------------- .nv.constant0._Z16grayscale_kernelPhiii --------------------------
	.section	.nv.constant0._Z16grayscale_kernelPhiii,"a",@progbits
	.sectionflags	@""
	.align	4
.nv.constant0._Z16grayscale_kernelPhiii:
	.zero		916


//--------------------- SYMBOLS --------------------------

	.type		.nv.reservedSmem.offset0,@object
	.size		.nv.reservedSmem.offset0,0x4
